	.headerflags	@"EF_CUDA_TEXMODE_UNIFIED EF_CUDA_64BIT_ADDRESS EF_CUDA_ACCELERATORS EF_CUDA_SM90 EF_CUDA_VIRTUAL_SM(EF_CUDA_SM90)"
	.elftype	@"ET_EXEC"


//--------------------- .nv.info                  --------------------------
	.section	.nv.info,"",@"SHT_CUDA_INFO"
	.align	4


	//----- nvinfo : EIATTR_REGCOUNT
	.align		4
        /*0000*/ 	.byte	0x04, 0x2f
        /*0002*/ 	.short	(.L_3 - .L_2)
	.align		4
.L_2:
        /*0004*/ 	.word	index@(triton_poi_fused__native_batch_norm_legit_no_training_relu_52)
        /*0008*/ 	.word	0x00000020


	//----- nvinfo : EIATTR_MIN_STACK_SIZE
	.align		4
.L_3:
        /*000c*/ 	.byte	0x04, 0x12
        /*000e*/ 	.short	(.L_5 - .L_4)
	.align		4
.L_4:
        /*0010*/ 	.word	index@(triton_poi_fused__native_batch_norm_legit_no_training_relu_52)
        /*0014*/ 	.word	0x00000000


	//----- nvinfo : EIATTR_FRAME_SIZE
	.align		4
.L_5:
        /*0018*/ 	.byte	0x04, 0x11
        /*001a*/ 	.short	(.L_7 - .L_6)
	.align		4
.L_6:
        /*001c*/ 	.word	index@(triton_poi_fused__native_batch_norm_legit_no_training_relu_52)
        /*0020*/ 	.word	0x00000000


	//----- nvinfo : EIATTR_MIN_STACK_SIZE
	.align		4
.L_7:
        /*0024*/ 	.byte	0x04, 0x12
        /*0026*/ 	.short	(.L_9 - .L_8)
	.align		4
.L_8:
        /*0028*/ 	.word	index@(triton_poi_fused__native_batch_norm_legit_no_training_relu_52)
        /*002c*/ 	.word	0x00000000
.L_9:


//--------------------- .nv.info.triton_poi_fused__native_batch_norm_legit_no_training_relu_52 --------------------------
	.section	.nv.info.triton_poi_fused__native_batch_norm_legit_no_training_relu_52,"",@"SHT_CUDA_INFO"
	.sectionflags	@""
	.align	4


	//----- nvinfo : EIATTR_CUDA_API_VERSION
	.align		4
        /*0000*/ 	.byte	0x04, 0x37
        /*0002*/ 	.short	(.L_11 - .L_10)
.L_10:
        /*0004*/ 	.word	0x0000007c


	//----- nvinfo : EIATTR_KPARAM_INFO
	.align		4
.L_11:
        /*0008*/ 	.byte	0x04, 0x17
        /*000a*/ 	.short	(.L_13 - .L_12)
.L_12:
        /*000c*/ 	.word	0x00000000
        /*0010*/ 	.short	0x0007
        /*0012*/ 	.short	0x0034
        /*0014*/ 	.byte	0x00, 0xf0, 0x11, 0x00


	//----- nvinfo : EIATTR_KPARAM_INFO
	.align		4
.L_13:
        /*0018*/ 	.byte	0x04, 0x17
        /*001a*/ 	.short	(.L_15 - .L_14)
.L_14:
        /*001c*/ 	.word	0x00000000
        /*0020*/ 	.short	0x0006
        /*0022*/ 	.short	0x0030
        /*0024*/ 	.byte	0x00, 0xf0, 0x11, 0x00


	//----- nvinfo : EIATTR_KPARAM_INFO
	.align		4
.L_15:
        /*0028*/ 	.byte	0x04, 0x17
        /*002a*/ 	.short	(.L_17 - .L_16)
.L_16:
        /*002c*/ 	.word	0x00000000
        /*0030*/ 	.short	0x0005
        /*0032*/ 	.short	0x0028
        /*0034*/ 	.byte	0x00, 0xf4, 0x21, 0x00


	//----- nvinfo : EIATTR_KPARAM_INFO
	.align		4
.L_17:
        /*0038*/ 	.byte	0x04, 0x17
        /*003a*/ 	.short	(.L_19 - .L_18)
.L_18:
        /*003c*/ 	.word	0x00000000
        /*0040*/ 	.short	0x0004
        /*0042*/ 	.short	0x0020
        /*0044*/ 	.byte	0x00, 0xf4, 0x21, 0x00


	//----- nvinfo : EIATTR_KPARAM_INFO
	.align		4
.L_19:
        /*0048*/ 	.byte	0x04, 0x17
        /*004a*/ 	.short	(.L_21 - .L_20)
.L_20:
        /*004c*/ 	.word	0x00000000
        /*0050*/ 	.short	0x0003
        /*0052*/ 	.short	0x0018
        /*0054*/ 	.byte	0x00, 0xf4, 0x21, 0x00


	//----- nvinfo : EIATTR_KPARAM_INFO
	.align		4
.L_21:
        /*0058*/ 	.byte	0x04, 0x17
        /*005a*/ 	.short	(.L_23 - .L_22)
.L_22:
        /*005c*/ 	.word	0x00000000
        /*0060*/ 	.short	0x0002
        /*0062*/ 	.short	0x0010
        /*0064*/ 	.byte	0x00, 0xf4, 0x21, 0x00


	//----- nvinfo : EIATTR_KPARAM_INFO
	.align		4
.L_23:
        /*0068*/ 	.byte	0x04, 0x17
        /*006a*/ 	.short	(.L_25 - .L_24)
.L_24:
        /*006c*/ 	.word	0x00000000
        /*0070*/ 	.short	0x0001
        /*0072*/ 	.short	0x0008
        /*0074*/ 	.byte	0x00, 0xf4, 0x21, 0x00


	//----- nvinfo : EIATTR_KPARAM_INFO
	.align		4
.L_25:
        /*0078*/ 	.byte	0x04, 0x17
        /*007a*/ 	.short	(.L_27 - .L_26)
.L_26:
        /*007c*/ 	.word	0x00000000
        /*0080*/ 	.short	0x0000
        /*0082*/ 	.short	0x0000
        /*0084*/ 	.byte	0x00, 0xf4, 0x21, 0x00


	//----- nvinfo : EIATTR_SPARSE_MMA_MASK
	.align		4
.L_27:
        /*0088*/ 	.byte	0x03, 0x50
        /*008a*/ 	.short	0x0000


	//----- nvinfo : EIATTR_MAXREG_COUNT
	.align		4
        /*008c*/ 	.byte	0x03, 0x1b
        /*008e*/ 	.short	0x00ff


	//----- nvinfo : EIATTR_EXIT_INSTR_OFFSETS
	.align		4
        /*0090*/ 	.byte	0x04, 0x1c
        /*0092*/ 	.short	(.L_29 - .L_28)


	//   ....[0]....
.L_28:
        /*0094*/ 	.word	0x00001230


	//   ....[1]....
        /*0098*/ 	.word	0x00001300


	//----- nvinfo : EIATTR_REQNTID
	.align		4
.L_29:
        /*009c*/ 	.byte	0x04, 0x10
        /*009e*/ 	.short	(.L_31 - .L_30)
.L_30:
        /*00a0*/ 	.word	0x00000100
        /*00a4*/ 	.word	0x00000001
        /*00a8*/ 	.word	0x00000001


	//----- nvinfo : EIATTR_CBANK_PARAM_SIZE
	.align		4
.L_31:
        /*00ac*/ 	.byte	0x03, 0x19
        /*00ae*/ 	.short	0x0038


	//----- nvinfo : EIATTR_PARAM_CBANK
	.align		4
        /*00b0*/ 	.byte	0x04, 0x0a
        /*00b2*/ 	.short	(.L_33 - .L_32)
	.align		4
.L_32:
        /*00b4*/ 	.word	index@(.nv.constant0.triton_poi_fused__native_batch_norm_legit_no_training_relu_52)
        /*00b8*/ 	.short	0x0210
        /*00ba*/ 	.short	0x0038


	//----- nvinfo : EIATTR_SW_WAR
	.align		4
.L_33:
        /*00bc*/ 	.byte	0x04, 0x36
        /*00be*/ 	.short	(.L_35 - .L_34)
.L_34:
        /*00c0*/ 	.word	0x00000008
.L_35:


//--------------------- .nv.callgraph             --------------------------
	.section	.nv.callgraph,"",@"SHT_CUDA_CALLGRAPH"
	.align	4
	.sectionentsize	8
	.align		4
        /*0000*/ 	.word	0x00000000
	.align		4
        /*0004*/ 	.word	0xffffffff
	.align		4
        /*0008*/ 	.word	0x00000000
	.align		4
        /*000c*/ 	.word	0xfffffffe
	.align		4
        /*0010*/ 	.word	0x00000000
	.align		4
        /*0014*/ 	.word	0xfffffffd
	.align		4
        /*0018*/ 	.word	0x00000000
	.align		4
        /*001c*/ 	.word	0xfffffffc


//--------------------- .nv.constant4             --------------------------
	.section	.nv.constant4,"a",@progbits
	.align	8
	.align		8
.nv.constant4:
        /*0000*/ 	.dword	_$_str
	.align		8
        /*0008*/ 	.dword	_$_str_$_2


//--------------------- .text.triton_poi_fused__native_batch_norm_legit_no_training_relu_52 --------------------------
	.section	.text.triton_poi_fused__native_batch_norm_legit_no_training_relu_52,"ax",@progbits
	.sectionflags	@"SHF_BARRIERS=1"
	.align	128
        .global         triton_poi_fused__native_batch_norm_legit_no_training_relu_52
        .type           triton_poi_fused__native_batch_norm_legit_no_training_relu_52,@function
        .size           triton_poi_fused__native_batch_norm_legit_no_training_relu_52,(.L_x_1 - triton_poi_fused__native_batch_norm_legit_no_training_relu_52)
        .other          triton_poi_fused__native_batch_norm_legit_no_training_relu_52,@"STO_CUDA_ENTRY STV_DEFAULT"
triton_poi_fused__native_batch_norm_legit_no_training_relu_52:
.text.triton_poi_fused__native_batch_norm_legit_no_training_relu_52:
[----:B------:R-:W0:Y:S01]  /*0000*/  LDC R1, c[0x0][0x28] ;  /* 0x00000a00ff017b82 */ /* 0x000e220000000800 */
[----:B------:R-:W1:Y:S07]  /*0010*/  S2R R21, SR_TID.X ;  /* 0x0000000000157919 */ /* 0x000e6e0000002100 */
[----:B------:R-:W2:Y:S01]  /*0020*/  LDC.64 R16, c[0x0][0x210] ;  /* 0x00008400ff107b82 */ /* 0x000ea20000000a00 */
[----:B------:R-:W-:Y:S01]  /*0030*/  ULDC.64 UR6, c[0x0][0x208] ;  /* 0x0000820000067ab9 */ /* 0x000fe20000000a00 */
[----:B------:R-:W3:Y:S01]  /*0040*/  S2R R0, SR_CTAID.Y ;  /* 0x0000000000007919 */ /* 0x000ee20000002600 */
[----:B------:R-:W4:Y:S01]  /*0050*/  S2R R2, SR_CTAID.X ;  /* 0x0000000000027919 */ /* 0x000f220000002500 */
[----:B-1----:R-:W-:Y:S01]  /*0060*/  IMAD.SHL.U32 R3, R21, 0x4, RZ ;  /* 0x0000000415037824 */ /* 0x002fe200078e00ff */
[----:B------:R-:W-:-:S04]  /*0070*/  SHF.R.U32.HI R7, RZ, 0x6, R21 ;  /* 0x00000006ff077819 */ /* 0x000fc80000011615 */
[----:B------:R-:W-:Y:S02]  /*0080*/  LOP3.LUT R5, R3, 0xfc, RZ, 0xc0, !PT ;  /* 0x000000fc03057812 */ /* 0x000fe400078ec0ff */
[----:B------:R-:W-:Y:S01]  /*0090*/  SGXT.U32 R7, R7, 0x2 ;  /* 0x000000020707781a */ /* 0x000fe20000000000 */
[----:B----4-:R-:W-:Y:S01]  /*00a0*/  IMAD.SHL.U32 R2, R2, 0x10, RZ ;  /* 0x0000001002027824 */ /* 0x010fe200078e00ff */
[----:B---3--:R-:W-:-:S04]  /*00b0*/  PRMT R5, R5, 0x6540, R0 ;  /* 0x0000654005057816 */ /* 0x008fc80000000000 */
[C---:B------:R-:W-:Y:S01]  /*00c0*/  ISETP.GE.AND P0, PT, R5.reuse, 0x300, PT ;  /* 0x000003000500780c */ /* 0x040fe20003f06270 */
[----:B------:R-:W-:Y:S01]  /*00d0*/  IMAD.HI R4, R5, 0x2aaaaaab, RZ ;  /* 0x2aaaaaab05047827 */ /* 0x000fe200078e02ff */
[----:B------:R-:W-:Y:S02]  /*00e0*/  LOP3.LUT R18, R2, R7, RZ, 0xfc, !PT ;  /* 0x0000000702127212 */ /* 0x000fe400078efcff */
[----:B------:R-:W-:Y:S02]  /*00f0*/  CS2R R6, SRZ ;  /* 0x0000000000067805 */ /* 0x000fe4000001ff00 */
[----:B------:R-:W-:Y:S02]  /*0100*/  SHF.R.U32.HI R9, RZ, 0x1f, R4 ;  /* 0x0000001fff097819 */ /* 0x000fe40000011604 */
[----:B------:R-:W-:Y:S02]  /*0110*/  ISETP.LT.AND P1, PT, R18, 0x40, !P0 ;  /* 0x000000401200780c */ /* 0x000fe40004721270 */
[----:B------:R-:W-:-:S02]  /*0120*/  LEA.HI.SX32 R4, R4, R9, 0x1b ;  /* 0x0000000904047211 */ /* 0x000fc400078fdaff */
[----:B------:R-:W-:-:S03]  /*0130*/  LOP3.LUT R8, R18, 0x4, RZ, 0xfc, !PT ;  /* 0x0000000412087812 */ /* 0x000fc600078efcff */
[----:B------:R-:W-:Y:S01]  /*0140*/  IMAD R5, R4, -0xc0, R5 ;  /* 0xffffff4004057824 */ /* 0x000fe200078e0205 */
[----:B------:R-:W-:Y:S02]  /*0150*/  ISETP.LT.AND P2, PT, R8, 0x40, !P0 ;  /* 0x000000400800780c */ /* 0x000fe40004741270 */
[----:B------:R-:W-:Y:S01]  /*0160*/  CS2R R8, SRZ ;  /* 0x0000000000087805 */ /* 0x000fe2000001ff00 */
[----:B------:R-:W-:Y:S01]  /*0170*/  IMAD R19, R4, 0x3000, R5 ;  /* 0x0000300004137824 */ /* 0x000fe200078e0205 */
[----:B------:R-:W-:-:S03]  /*0180*/  CS2R R4, SRZ ;  /* 0x0000000000047805 */ /* 0x000fc6000001ff00 */
[----:B------:R-:W-:-:S04]  /*0190*/  IMAD R19, R18, 0xc0, R19 ;  /* 0x000000c012137824 */ /* 0x000fc800078e0213 */
[----:B--2---:R-:W-:-:S05]  /*01a0*/  IMAD.WIDE R14, R19, 0x4, R16 ;  /* 0x00000004130e7825 */ /* 0x004fca00078e0210 */
[----:B------:R1:W2:Y:S01]  /*01b0*/  @P1 LDG.E.EL.128 R4, desc[UR6][R14.64] ;  /* 0x000000060e041981 */ /* 0x0002a2000c2e1d00 */
[----:B------:R-:W-:Y:S01]  /*01c0*/  VIADD R23, R19, 0x300 ;  /* 0x0000030013177836 */ /* 0x000fe20000000000 */
[----:B------:R-:W-:Y:S02]  /*01d0*/  CS2R R10, SRZ ;  /* 0x00000000000a7805 */ /* 0x000fe4000001ff00 */
[----:B------:R-:W-:Y:S01]  /*01e0*/  LOP3.LUT R12, R18, 0x8, RZ, 0xfc, !PT ;  /* 0x00000008120c7812 */ /* 0x000fe200078efcff */
[----:B------:R-:W-:-:S03]  /*01f0*/  IMAD.WIDE R22, R23, 0x4, R16 ;  /* 0x0000000417167825 */ /* 0x000fc600078e0210 */
[----:B------:R-:W-:Y:S02]  /*0200*/  ISETP.LT.AND P1, PT, R12, 0x40, !P0 ;  /* 0x000000400c00780c */ /* 0x000fe40004721270 */
[----:B------:R3:W4:Y:S01]  /*0210*/  @P2 LDG.E.EL.128 R8, desc[UR6][R22.64] ;  /* 0x0000000616082981 */ /* 0x000722000c2e1d00 */
[----:B------:R-:W-:Y:S01]  /*0220*/  VIADD R25, R19, 0x600 ;  /* 0x0000060013197836 */ /* 0x000fe20000000000 */
[----:B------:R-:W-:Y:S02]  /*0230*/  CS2R R12, SRZ ;  /* 0x00000000000c7805 */ /* 0x000fe4000001ff00 */
[----:B-1----:R-:W-:Y:S01]  /*0240*/  CS2R R14, SRZ ;  /* 0x00000000000e7805 */ /* 0x002fe2000001ff00 */
[----:B------:R-:W-:-:S06]  /*0250*/  IMAD.WIDE R24, R25, 0x4, R16 ;  /* 0x0000000419187825 */ /* 0x000fcc00078e0210 */
[----:B------:R-:W5:Y:S01]  /*0260*/  @P1 LDG.E.EL.128 R12, desc[UR6][R24.64] ;  /* 0x00000006180c1981 */ /* 0x000f62000c2e1d00 */
[----:B------:R-:W-:Y:S01]  /*0270*/  LOP3.LUT R18, R18, 0xc, RZ, 0xfc, !PT ;  /* 0x0000000c12127812 */ /* 0x000fe200078efcff */
[----:B------:R-:W-:-:S03]  /*0280*/  VIADD R27, R19, 0x900 ;  /* 0x00000900131b7836 */ /* 0x000fc60000000000 */
[----:B------:R-:W-:Y:S01]  /*0290*/  ISETP.LT.AND P0, PT, R18, 0x40, !P0 ;  /* 0x000000401200780c */ /* 0x000fe20004701270 */
[----:B------:R-:W-:Y:S01]  /*02a0*/  IMAD.WIDE R26, R27, 0x4, R16 ;  /* 0x000000041b1a7825 */ /* 0x000fe200078e0210 */
[----:B------:R-:W-:Y:S02]  /*02b0*/  CS2R R16, SRZ ;  /* 0x0000000000107805 */ /* 0x000fe4000001ff00 */
[----:B------:R-:W-:-:S09]  /*02c0*/  CS2R R18, SRZ ;  /* 0x0000000000127805 */ /* 0x000fd2000001ff00 */
[----:B------:R1:W5:Y:S01]  /*02d0*/  @P0 LDG.E.EL.128 R16, desc[UR6][R26.64] ;  /* 0x000000061a100981 */ /* 0x000362000c2e1d00 */
[----:B------:R-:W1:Y:S01]  /*02e0*/  S2UR UR5, SR_CgaCtaId ;  /* 0x00000000000579c3 */ /* 0x000e620000008800 */
[----:B------:R-:W-:Y:S01]  /*02f0*/  UMOV UR4, 0x400 ;  /* 0x0000040000047882 */ /* 0x000fe20000000000 */
[----:B------:R-:W-:Y:S02]  /*0300*/  SHF.R.U32.HI R20, RZ, 0x2, R21 ;  /* 0x00000002ff147819 */ /* 0x000fe40000011615 */
[----:B---3--:R-:W-:Y:S02]  /*0310*/  LOP3.LUT R22, R3, 0x3fc, RZ, 0xc0, !PT ;  /* 0x000003fc03167812 */ /* 0x008fe400078ec0ff */
[----:B------:R-:W-:Y:S02]  /*0320*/  LOP3.LUT R20, R20, 0x30, RZ, 0xc0, !PT ;  /* 0x0000003014147812 */ /* 0x000fe400078ec0ff */
[----:B------:R-:W-:Y:S01]  /*0330*/  PRMT R29, R21, 0x6540, R0 ;  /* 0x00006540151d7816 */ /* 0x000fe20000000000 */
[----:B01----:R-:W0:Y:S03]  /*0340*/  LDC.64 R26, c[0x0][0x220] ;  /* 0x00008800ff1a7b82 */ /* 0x003e260000000a00 */
[----:B------:R-:W-:Y:S01]  /*0350*/  ISETP.GE.AND P0, PT, R29, 0x300, PT ;  /* 0x000003001d00780c */ /* 0x000fe20003f06270 */
[----:B------:R-:W-:-:S06]  /*0360*/  UPRMT UR4, UR5, 0x654, UR4 ;  /* 0x0000065405047896 */ /* 0x000fcc0008000004 */
[----:B------:R-:W-:Y:S02]  /*0370*/  IADD3 R23, R20, UR4, RZ ;  /* 0x0000000414177c10 */ /* 0x000fe4000fffe0ff */
[----:B------:R-:W-:-:S03]  /*0380*/  LOP3.LUT R20, R21, 0xff, RZ, 0xc0, !PT ;  /* 0x000000ff15147812 */ /* 0x000fc600078ec0ff */
[----:B------:R-:W-:Y:S01]  /*0390*/  IMAD R22, R22, 0x4, R23 ;  /* 0x0000000416167824 */ /* 0x000fe200078e0217 */
[----:B------:R-:W-:-:S04]  /*03a0*/  LEA R20, R20, UR4, 0x2 ;  /* 0x0000000414147c11 */ /* 0x000fc8000f8e10ff */
[----:B--2---:R-:W-:Y:S01]  /*03b0*/  STS.128 [R22], R4 ;  /* 0x0000000416007388 */ /* 0x004fe20000000c00 */
[----:B------:R-:W-:Y:S06]  /*03c0*/  BAR.SYNC.DEFER_BLOCKING 0x0 ;  /* 0x0000000000007b1d */ /* 0x000fec0000010000 */
[----:B------:R-:W-:Y:S04]  /*03d0*/  LDS R25, [R20] ;  /* 0x0000000014197984 */ /* 0x000fe80000000800 */
[----:B------:R-:W-:Y:S04]  /*03e0*/  LDS R24, [R20+0x410] ;  /* 0x0004100014187984 */ /* 0x000fe80000000800 */
[----:B------:R-:W-:Y:S04]  /*03f0*/  LDS R23, [R20+0x820] ;  /* 0x0008200014177984 */ /* 0x000fe80000000800 */
[----:B------:R-:W-:Y:S01]  /*0400*/  LDS R28, [R20+0xc30] ;  /* 0x000c3000141c7984 */ /* 0x000fe20000000800 */
[----:B------:R-:W-:Y:S06]  /*0410*/  BAR.SYNC.DEFER_BLOCKING 0x0 ;  /* 0x0000000000007b1d */ /* 0x000fec0000010000 */
[----:B----4-:R1:W-:Y:S02]  /*0420*/  STS.128 [R22], R8 ;  /* 0x0000000816007388 */ /* 0x0103e40000000c00 */
[----:B------:R-:W-:Y:S01]  /*0430*/  BAR.SYNC.DEFER_BLOCKING 0x0 ;  /* 0x0000000000007b1d */ /* 0x000fe20000010000 */
[----:B-1----:R-:W-:-:S07]  /*0440*/  IMAD.HI R8, R29, 0x2aaaaaab, RZ ;  /* 0x2aaaaaab1d087827 */ /* 0x002fce00078e02ff */
[----:B------:R-:W1:Y:S01]  /*0450*/  LDC.64 R10, c[0x0][0x230] ;  /* 0x00008c00ff0a7b82 */ /* 0x000e620000000a00 */
[----:B------:R-:W-:-:S04]  /*0460*/  SHF.R.U32.HI R9, RZ, 0x1f, R8 ;  /* 0x0000001fff097819 */ /* 0x000fc80000011608 */
[----:B------:R-:W-:Y:S01]  /*0470*/  LEA.HI R8, R8, R9, RZ, 0x1b ;  /* 0x0000000908087211 */ /* 0x000fe200078fd8ff */
[----:B------:R-:W2:Y:S04]  /*0480*/  LDS R4, [R20] ;  /* 0x0000000014047984 */ /* 0x000ea80000000800 */
[----:B------:R-:W3:Y:S04]  /*0490*/  LDS R7, [R20+0x410] ;  /* 0x0004100014077984 */ /* 0x000ee80000000800 */
[----:B------:R-:W4:Y:S04]  /*04a0*/  LDS R6, [R20+0x820] ;  /* 0x0008200014067984 */ /* 0x000f280000000800 */
[----:B------:R-:W1:Y:S01]  /*04b0*/  LDS R5, [R20+0xc30] ;  /* 0x000c300014057984 */ /* 0x000e620000000800 */
[----:B------:R-:W-:Y:S06]  /*04c0*/  BAR.SYNC.DEFER_BLOCKING 0x0 ;  /* 0x0000000000007b1d */ /* 0x000fec0000010000 */
[----:B-----5:R5:W-:Y:S02]  /*04d0*/  STS.128 [R22], R12 ;  /* 0x0000000c16007388 */ /* 0x020be40000000c00 */
[----:B------:R-:W-:Y:S01]  /*04e0*/  BAR.SYNC.DEFER_BLOCKING 0x0 ;  /* 0x0000000000007b1d */ /* 0x000fe20000010000 */
[----:B-----5:R-:W-:-:S07]  /*04f0*/  IMAD R15, R8, -0xc0, R29 ;  /* 0xffffff40080f7824 */ /* 0x020fce00078e021d */
[----:B------:R-:W5:Y:S01]  /*0500*/  LDC.64 R8, c[0x0][0x218] ;  /* 0x00008600ff087b82 */ /* 0x000f620000000a00 */
[----:B0-----:R-:W-:Y:S01]  /*0510*/  IMAD.WIDE R26, R15, 0x4, R26 ;  /* 0x000000040f1a7825 */ /* 0x001fe200078e021a */
[----:B------:R-:W0:Y:S04]  /*0520*/  LDS R29, [R20] ;  /* 0x00000000141d7984 */ /* 0x000e280000000800 */
[----:B------:R-:W0:Y:S04]  /*0530*/  LDS R14, [R20+0x410] ;  /* 0x00041000140e7984 */ /* 0x000e280000000800 */
[----:B------:R-:W0:Y:S04]  /*0540*/  LDS R13, [R20+0x820] ;  /* 0x00082000140d7984 */ /* 0x000e280000000800 */
[----:B------:R-:W0:Y:S01]  /*0550*/  LDS R12, [R20+0xc30] ;  /* 0x000c3000140c7984 */ /* 0x000e220000000800 */
[----:B------:R-:W-:Y:S06]  /*0560*/  BAR.SYNC.DEFER_BLOCKING 0x0 ;  /* 0x0000000000007b1d */ /* 0x000fec0000010000 */
[----:B------:R1:W-:Y:S02]  /*0570*/  STS.128 [R22], R16 ;  /* 0x0000001016007388 */ /* 0x0003e40000000c00 */
[----:B------:R-:W-:Y:S01]  /*0580*/  BAR.SYNC.DEFER_BLOCKING 0x0 ;  /* 0x0000000000007b1d */ /* 0x000fe20000010000 */
[----:B-1----:R-:W-:-:S06]  /*0590*/  IMAD.MOV.U32 R16, RZ, RZ, RZ ;  /* 0x000000ffff107224 */ /* 0x002fcc00078e00ff */
[----:B------:R1:W2:Y:S01]  /*05a0*/  @!P0 LDG.E.EL R16, desc[UR6][R26.64] ;  /* 0x000000061a108981 */ /* 0x0002a2000c2e1900 */
[----:B-----5:R-:W-:-:S03]  /*05b0*/  IMAD.WIDE R8, R15, 0x4, R8 ;  /* 0x000000040f087825 */ /* 0x020fc600078e0208 */
[----:B------:R-:W5:Y:S01]  /*05c0*/  LDS R17, [R20] ;  /* 0x0000000014117984 */ /* 0x000f620000000800 */
[----:B------:R-:W-:-:S03]  /*05d0*/  IMAD.WIDE R10, R15, 0x4, R10 ;  /* 0x000000040f0a7825 */ /* 0x000fc600078e020a */
[----:B------:R-:W0:Y:S01]  /*05e0*/  LDS R19, [R20+0x410] ;  /* 0x0004100014137984 */ /* 0x000e220000000800 */
[----:B-1----:R-:W-:-:S06]  /*05f0*/  IMAD.MOV.U32 R26, RZ, RZ, RZ ;  /* 0x000000ffff1a7224 */ /* 0x002fcc00078e00ff */
[----:B------:R1:W3:Y:S01]  /*0600*/  @!P0 LDG.E.EL R26, desc[UR6][R8.64] ;  /* 0x00000006081a8981 */ /* 0x0002e2000c2e1900 */
[----:B------:R-:W-:Y:S01]  /*0610*/  IMAD.MOV.U32 R18, RZ, RZ, RZ ;  /* 0x000000ffff127224 */ /* 0x000fe200078e00ff */
[----:B-1----:R-:W1:Y:S02]  /*0620*/  LDC.64 R8, c[0x0][0x228] ;  /* 0x00008a00ff087b82 */ /* 0x002e640000000a00 */
[----:B-1----:R-:W-:Y:S01]  /*0630*/  IMAD.WIDE R8, R15, 0x4, R8 ;  /* 0x000000040f087825 */ /* 0x002fe200078e0208 */
[----:B------:R-:W-:-:S04]  /*0640*/  HFMA2.MMA R15, -RZ, RZ, 0, 0 ;  /* 0x00000000ff0f7435 */ /* 0x000fc800000001ff */
[----:B------:R1:W5:Y:S06]  /*0650*/  @!P0 LDG.E.EL R18, desc[UR6][R8.64] ;  /* 0x0000000608128981 */ /* 0x00036c000c2e1900 */
[----:B------:R0:W5:Y:S01]  /*0660*/  @!P0 LDG.E.EL R15, desc[UR6][R10.64] ;  /* 0x000000060a0f8981 */ /* 0x000162000c2e1900 */
[----:B------:R-:W4:Y:S01]  /*0670*/  S2UR UR4, SR_CgaCtaId ;  /* 0x00000000000479c3 */ /* 0x000f220000008800 */
[----:B------:R-:W-:Y:S01]  /*0680*/  SHF.R.U32.HI R21, RZ, 0x2, R21 ;  /* 0x00000002ff157819 */ /* 0x000fe20000011615 */
[----:B------:R-:W-:Y:S01]  /*0690*/  UMOV UR5, 0x400 ;  /* 0x0000040000057882 */ /* 0x000fe20000000000 */
[----:B-1----:R-:W1:Y:S01]  /*06a0*/  LDS R9, [R20+0x820] ;  /* 0x0008200014097984 */ /* 0x002e620000000800 */
[----:B------:R-:W-:Y:S01]  /*06b0*/  IMAD.MOV.U32 R8, RZ, RZ, 0x3e800000 ;  /* 0x3e800000ff087424 */ /* 0x000fe200078e00ff */
[----:B------:R-:W-:-:S02]  /*06c0*/  SGXT.U32 R21, R21, 0x6 ;  /* 0x000000061515781a */ /* 0x000fc40000000000 */
[----:B0-----:R-:W0:Y:S02]  /*06d0*/  LDS R11, [R20+0xc30] ;  /* 0x000c3000140b7984 */ /* 0x001e240000000800 */
[----:B------:R-:W-:Y:S01]  /*06e0*/  PRMT R0, R21, 0x6540, R0 ;  /* 0x0000654015007816 */ /* 0x000fe20000000000 */
[----:B----4-:R-:W-:Y:S01]  /*06f0*/  UPRMT UR4, UR4, 0x654, UR5 ;  /* 0x0000065404047896 */ /* 0x010fe20008000005 */
[----:B------:R-:W-:Y:S01]  /*0700*/  BAR.SYNC.DEFER_BLOCKING 0x0 ;  /* 0x0000000000007b1d */ /* 0x000fe20000010000 */
[----:B--2---:R-:W-:-:S05]  /*0710*/  FADD R22, R16, 0.0010000000474974513054 ;  /* 0x3a83126f10167421 */ /* 0x004fca0000000000 */
[----:B------:R-:W2:Y:S01]  /*0720*/  S2R R16, SR_TID.X ;  /* 0x0000000000107919 */ /* 0x000ea20000002100 */
[----:B------:R-:W4:Y:S01]  /*0730*/  MUFU.SQRT R27, R22 ;  /* 0x00000016001b7308 */ /* 0x000f220000002000 */
[--C-:B---3--:R-:W-:Y:S01]  /*0740*/  FADD R4, R4, -R26.reuse ;  /* 0x8000001a04047221 */ /* 0x108fe20000000000 */
[--C-:B------:R-:W-:Y:S01]  /*0750*/  FADD R7, R7, -R26.reuse ;  /* 0x8000001a07077221 */ /* 0x100fe20000000000 */
[--C-:B------:R-:W-:Y:S01]  /*0760*/  FADD R25, R25, -R26.reuse ;  /* 0x8000001a19197221 */ /* 0x100fe20000000000 */
[C---:B----4-:R-:W-:Y:S01]  /*0770*/  FSETP.GT.AND P0, PT, R27.reuse, 8.50705917302346158658e+37, PT ;  /* 0x7e8000001b00780b */ /* 0x050fe20003f04000 */
[--C-:B------:R-:W-:Y:S01]  /*0780*/  FADD R21, R24, -R26.reuse ;  /* 0x8000001a18157221 */ /* 0x100fe20000000000 */
[----:B------:R-:W-:Y:S01]  /*0790*/  FSETP.GEU.AND P1, PT, R27, 1.175494350822287508e-38, PT ;  /* 0x008000001b00780b */ /* 0x000fe20003f2e000 */
[--C-:B------:R-:W-:Y:S01]  /*07a0*/  FADD R23, R23, -R26.reuse ;  /* 0x8000001a17177221 */ /* 0x100fe20000000000 */
[----:B------:R-:W-:Y:S01]  /*07b0*/  FSEL R8, R8, 1, P0 ;  /* 0x3f80000008087808 */ /* 0x000fe20000000000 */
[--C-:B------:R-:W-:Y:S01]  /*07c0*/  FADD R6, R6, -R26.reuse ;  /* 0x8000001a06067221 */ /* 0x100fe20000000000 */
[--C-:B------:R-:W-:Y:S01]  /*07d0*/  FADD R5, R5, -R26.reuse ;  /* 0x8000001a05057221 */ /* 0x100fe20000000000 */
[--C-:B------:R-:W-:Y:S01]  /*07e0*/  FADD R29, R29, -R26.reuse ;  /* 0x8000001a1d1d7221 */ /* 0x100fe20000000000 */
[--C-:B------:R-:W-:Y:S01]  /*07f0*/  FADD R14, R14, -R26.reuse ;  /* 0x8000001a0e0e7221 */ /* 0x100fe20000000000 */
[--C-:B------:R-:W-:Y:S01]  /*0800*/  FADD R13, R13, -R26.reuse ;  /* 0x8000001a0d0d7221 */ /* 0x100fe20000000000 */
[--C-:B------:R-:W-:Y:S01]  /*0810*/  FADD R12, R12, -R26.reuse ;  /* 0x8000001a0c0c7221 */ /* 0x100fe20000000000 */
[--C-:B-----5:R-:W-:Y:S01]  /*0820*/  FADD R17, R17, -R26.reuse ;  /* 0x8000001a11117221 */ /* 0x120fe20000000000 */
[--C-:B------:R-:W-:Y:S01]  /*0830*/  FADD R19, R19, -R26.reuse ;  /* 0x8000001a13137221 */ /* 0x100fe20000000000 */
[----:B------:R-:W-:Y:S01]  /*0840*/  @P0 FMUL R27, R27, 0.25 ;  /* 0x3e8000001b1b0820 */ /* 0x000fe20000400000 */
[--C-:B-1----:R-:W-:Y:S01]  /*0850*/  FADD R9, R9, -R26.reuse ;  /* 0x8000001a09097221 */ /* 0x102fe20000000000 */
[----:B------:R-:W-:Y:S01]  /*0860*/  @!P1 FMUL R8, R8, 16777216 ;  /* 0x4b80000008089820 */ /* 0x000fe20000400000 */
[----:B0-----:R-:W-:Y:S01]  /*0870*/  FADD R11, R11, -R26 ;  /* 0x8000001a0b0b7221 */ /* 0x001fe20000000000 */
[----:B------:R-:W-:-:S04]  /*0880*/  @!P1 FMUL R27, R27, 16777216 ;  /* 0x4b8000001b1b9820 */ /* 0x000fc80000400000 */
[----:B------:R0:W1:Y:S02]  /*0890*/  MUFU.RCP R10, R27 ;  /* 0x0000001b000a7308 */ /* 0x0000640000001000 */
[----:B0-----:R-:W-:Y:S01]  /*08a0*/  FADD R27, R28, -R26 ;  /* 0x8000001a1c1b7221 */ /* 0x001fe20000000000 */
[----:B-1----:R-:W-:Y:S01]  /*08b0*/  FMUL R10, R10, R8 ;  /* 0x000000080a0a7220 */ /* 0x002fe20000400000 */
[----:B--2---:R-:W-:-:S03]  /*08c0*/  IMAD.SHL.U32 R8, R16, 0x10, RZ ;  /* 0x0000001010087824 */ /* 0x004fc600078e00ff */
[C---:B------:R-:W-:Y:S01]  /*08d0*/  FMUL R4, R10.reuse, R4 ;  /* 0x000000040a047220 */ /* 0x040fe20000400000 */
[----:B------:R-:W-:Y:S01]  /*08e0*/  FMUL R26, R10, R7 ;  /* 0x000000070a1a7220 */ /* 0x000fe20000400000 */
[----:B------:R-:W-:Y:S01]  /*08f0*/  LOP3.LUT R8, R8, 0xff0, RZ, 0xc0, !PT ;  /* 0x00000ff008087812 */ /* 0x000fe200078ec0ff */
[C---:B------:R-:W-:Y:S01]  /*0900*/  FMUL R28, R10.reuse, R27 ;  /* 0x0000001b0a1c7220 */ /* 0x040fe20000400000 */
[----:B------:R-:W-:Y:S01]  /*0910*/  FMUL R24, R10, R5 ;  /* 0x000000050a187220 */ /* 0x000fe20000400000 */
[-CC-:B------:R-:W-:Y:S01]  /*0920*/  FFMA R4, R4, R18.reuse, R15.reuse ;  /* 0x0000001204047223 */ /* 0x180fe2000000000f */
[----:B------:R-:W-:Y:S01]  /*0930*/  LEA.HI R20, R8, UR4, RZ, 0x1e ;  /* 0x0000000408147c11 */ /* 0x000fe2000f8ff0ff */
[----:B------:R-:W-:Y:S01]  /*0940*/  FMUL R5, R10, R21 ;  /* 0x000000150a057220 */ /* 0x000fe20000400000 */
[-CC-:B------:R-:W-:Y:S01]  /*0950*/  FFMA R28, R28, R18.reuse, R15.reuse ;  /* 0x000000121c1c7223 */ /* 0x180fe2000000000f */
[----:B------:R-:W-:Y:S01]  /*0960*/  FFMA R26, R26, R18, R15 ;  /* 0x000000121a1a7223 */ /* 0x000fe2000000000f */
[----:B------:R-:W-:Y:S01]  /*0970*/  FMUL R23, R10, R23 ;  /* 0x000000170a177220 */ /* 0x000fe20000400000 */
[----:B------:R-:W-:-:S02]  /*0980*/  IMAD R8, R8, 0x4, R20 ;  /* 0x0000000408087824 */ /* 0x000fc400078e0214 */
[C---:B------:R-:W-:Y:S01]  /*0990*/  FMUL R20, R10.reuse, R13 ;  /* 0x0000000d0a147220 */ /* 0x040fe20000400000 */
        /* <DEDUP_REMOVED lines=8> */
[----:B------:R-:W-:Y:S01]  /*0a20*/  FMUL R10, R10, R11 ;  /* 0x0000000b0a0a7220 */ /* 0x000fe20000400000 */
[-CC-:B------:R-:W-:Y:S01]  /*0a30*/  FFMA R5, R5, R18.reuse, R15.reuse ;  /* 0x0000001205057223 */ /* 0x180fe2000000000f */
[----:B------:R-:W-:Y:S01]  /*0a40*/  FSETP.GEU.AND P1, PT, R4, RZ, PT ;  /* 0x000000ff0400720b */ /* 0x000fe20003f2e000 */
[-CC-:B------:R-:W-:Y:S01]  /*0a50*/  FFMA R23, R23, R18.reuse, R15.reuse ;  /* 0x0000001217177223 */ /* 0x180fe2000000000f */
[-CC-:B------:R-:W-:Y:S01]  /*0a60*/  FFMA R20, R20, R18.reuse, R15.reuse ;  /* 0x0000001214147223 */ /* 0x180fe2000000000f */
[----:B------:R-:W-:Y:S01]  /*0a70*/  FSETP.GEU.AND P2, PT, R28, RZ, PT ;  /* 0x000000ff1c00720b */ /* 0x000fe20003f4e000 */
[-CC-:B------:R-:W-:Y:S01]  /*0a80*/  FFMA R14, R14, R18.reuse, R15.reuse ;  /* 0x000000120e0e7223 */ /* 0x180fe2000000000f */
[----:B------:R-:W-:Y:S01]  /*0a90*/  FSETP.GEU.AND P0, PT, R26, RZ, PT ;  /* 0x000000ff1a00720b */ /* 0x000fe20003f0e000 */
[-CC-:B------:R-:W-:Y:S01]  /*0aa0*/  FFMA R7, R7, R18.reuse, R15.reuse ;  /* 0x0000001207077223 */ /* 0x180fe2000000000f */
[-CC-:B------:R-:W-:Y:S01]  /*0ab0*/  FFMA R6, R6, R18.reuse, R15.reuse ;  /* 0x0000001206067223 */ /* 0x180fe2000000000f */
[-CC-:B------:R-:W-:Y:S01]  /*0ac0*/  FFMA R24, R24, R18.reuse, R15.reuse ;  /* 0x0000001218187223 */ /* 0x180fe2000000000f */
[-CC-:B------:R-:W-:Y:S01]  /*0ad0*/  FFMA R22, R22, R18.reuse, R15.reuse ;  /* 0x0000001216167223 */ /* 0x180fe2000000000f */
[-CC-:B------:R-:W-:Y:S01]  /*0ae0*/  FFMA R12, R12, R18.reuse, R15.reuse ;  /* 0x000000120c0c7223 */ /* 0x180fe2000000000f */
[-CC-:B------:R-:W-:Y:S01]  /*0af0*/  FFMA R17, R17, R18.reuse, R15.reuse ;  /* 0x0000001211117223 */ /* 0x180fe2000000000f */
[-CC-:B------:R-:W-:Y:S01]  /*0b00*/  FFMA R19, R19, R18.reuse, R15.reuse ;  /* 0x0000001213137223 */ /* 0x180fe2000000000f */
[-CC-:B------:R-:W-:Y:S01]  /*0b10*/  FFMA R9, R9, R18.reuse, R15.reuse ;  /* 0x0000001209097223 */ /* 0x180fe2000000000f */
[----:B------:R-:W-:Y:S01]  /*0b20*/  FFMA R10, R10, R18, R15 ;  /* 0x000000120a0a7223 */ /* 0x000fe2000000000f */
[----:B------:R-:W-:Y:S01]  /*0b30*/  FSEL R13, R4, RZ, P1 ;  /* 0x000000ff040d7208 */ /* 0x000fe20000800000 */
[----:B------:R-:W-:Y:S01]  /*0b40*/  IMAD.SHL.U32 R4, R16, 0x4, RZ ;  /* 0x0000000410047824 */ /* 0x000fe200078e00ff */
[----:B------:R-:W-:-:S02]  /*0b50*/  FSETP.GEU.AND P4, PT, R5, RZ, PT ;  /* 0x000000ff0500720b */ /* 0x000fc40003f8e000 */
[----:B------:R-:W-:Y:S01]  /*0b60*/  FSEL R11, R28, RZ, P2 ;  /* 0x000000ff1c0b7208 */ /* 0x000fe20001000000 */
[----:B------:R0:W-:Y:S01]  /*0b70*/  STS [R8+0x10], R13 ;  /* 0x0000100d08007388 */ /* 0x0001e20000000800 */
[----:B------:R-:W-:Y:S02]  /*0b80*/  FSEL R15, R26, RZ, P0 ;  /* 0x000000ff1a0f7208 */ /* 0x000fe40000000000 */
[----:B------:R-:W-:Y:S01]  /*0b90*/  FSETP.GEU.AND P3, PT, R23, RZ, PT ;  /* 0x000000ff1700720b */ /* 0x000fe20003f6e000 */
[----:B------:R1:W-:Y:S01]  /*0ba0*/  STS [R8+0xc], R11 ;  /* 0x00000c0b08007388 */ /* 0x0003e20000000800 */
[----:B------:R-:W-:Y:S02]  /*0bb0*/  FSETP.GEU.AND P0, PT, R20, RZ, PT ;  /* 0x000000ff1400720b */ /* 0x000fe40003f0e000 */
[----:B------:R-:W-:Y:S01]  /*0bc0*/  FSETP.GEU.AND P1, PT, R14, RZ, PT ;  /* 0x000000ff0e00720b */ /* 0x000fe20003f2e000 */
[----:B------:R-:W-:Y:S01]  /*0bd0*/  STS [R8+0x14], R15 ;  /* 0x0000140f08007388 */ /* 0x000fe20000000800 */
[----:B------:R-:W-:-:S02]  /*0be0*/  FSEL R5, R5, RZ, P4 ;  /* 0x000000ff05057208 */ /* 0x000fc40002000000 */
[----:B------:R-:W-:Y:S02]  /*0bf0*/  FSEL R23, R23, RZ, P3 ;  /* 0x000000ff17177208 */ /* 0x000fe40001800000 */
[----:B0-----:R-:W-:Y:S01]  /*0c00*/  FSEL R13, R20, RZ, P0 ;  /* 0x000000ff140d7208 */ /* 0x001fe20000000000 */
[----:B------:R0:W-:Y:S01]  /*0c10*/  STS [R8+0x4], R5 ;  /* 0x0000040508007388 */ /* 0x0001e20000000800 */
[----:B------:R-:W-:Y:S02]  /*0c20*/  FSETP.GEU.AND P3, PT, R24, RZ, PT ;  /* 0x000000ff1800720b */ /* 0x000fe40003f6e000 */
[----:B-1----:R-:W-:Y:S01]  /*0c30*/  FSEL R11, R14, RZ, P1 ;  /* 0x000000ff0e0b7208 */ /* 0x002fe20000800000 */
[----:B------:R1:W-:Y:S01]  /*0c40*/  STS [R8+0x8], R23 ;  /* 0x0000081708007388 */ /* 0x0003e20000000800 */
[----:B------:R-:W-:Y:S02]  /*0c50*/  FSETP.GEU.AND P0, PT, R9, RZ, PT ;  /* 0x000000ff0900720b */ /* 0x000fe40003f0e000 */
[----:B------:R-:W-:Y:S01]  /*0c60*/  FSETP.GEU.AND P2, PT, R22, RZ, PT ;  /* 0x000000ff1600720b */ /* 0x000fe20003f4e000 */
[----:B------:R-:W-:Y:S01]  /*0c70*/  STS [R8+0x24], R11 ;  /* 0x0000240b08007388 */ /* 0x000fe20000000800 */
[----:B------:R-:W-:-:S02]  /*0c80*/  FSETP.GEU.AND P1, PT, R19, RZ, PT ;  /* 0x000000ff1300720b */ /* 0x000fc40003f2e000 */
[----:B0-----:R-:W-:Y:S01]  /*0c90*/  FSEL R5, R24, RZ, P3 ;  /* 0x000000ff18057208 */ /* 0x001fe20001800000 */
[----:B------:R-:W-:Y:S01]  /*0ca0*/  STS [R8+0x28], R13 ;  /* 0x0000280d08007388 */ /* 0x000fe20000000800 */
[----:B------:R-:W-:Y:S02]  /*0cb0*/  FSEL R9, R9, RZ, P0 ;  /* 0x000000ff09097208 */ /* 0x000fe40000000000 */
[----:B-1----:R-:W-:Y:S01]  /*0cc0*/  FSEL R23, R22, RZ, P2 ;  /* 0x000000ff16177208 */ /* 0x002fe20001000000 */
[----:B------:R0:W-:Y:S01]  /*0cd0*/  STS [R8+0x1c], R5 ;  /* 0x00001c0508007388 */ /* 0x0001e20000000800 */
[----:B------:R-:W-:Y:S02]  /*0ce0*/  FSEL R19, R19, RZ, P1 ;  /* 0x000000ff13137208 */ /* 0x000fe40000800000 */
[----:B------:R-:W-:Y:S01]  /*0cf0*/  FSETP.GEU.AND P4, PT, R6, RZ, PT ;  /* 0x000000ff0600720b */ /* 0x000fe20003f8e000 */
[----:B------:R-:W-:Y:S01]  /*0d00*/  STS [R8+0x38], R9 ;  /* 0x0000380908007388 */ /* 0x000fe20000000800 */
[----:B------:R-:W-:-:S02]  /*0d10*/  FSETP.GEU.AND P3, PT, R12, RZ, PT ;  /* 0x000000ff0c00720b */ /* 0x000fc40003f6e000 */
[----:B------:R-:W-:Y:S01]  /*0d20*/  FSETP.GEU.AND P2, PT, R17, RZ, PT ;  /* 0x000000ff1100720b */ /* 0x000fe20003f4e000 */
[----:B------:R1:W-:Y:S01]  /*0d30*/  STS [R8+0x20], R23 ;  /* 0x0000201708007388 */ /* 0x0003e20000000800 */
[----:B------:R-:W-:Y:S02]  /*0d40*/  FSETP.GEU.AND P1, PT, R7, RZ, PT ;  /* 0x000000ff0700720b */ /* 0x000fe40003f2e000 */
[----:B------:R-:W-:Y:S01]  /*0d50*/  FSETP.GEU.AND P0, PT, R10, RZ, PT ;  /* 0x000000ff0a00720b */ /* 0x000fe20003f0e000 */
[----:B------:R2:W-:Y:S01]  /*0d60*/  STS [R8+0x34], R19 ;  /* 0x0000341308007388 */ /* 0x0005e20000000800 */
[----:B------:R-:W-:Y:S02]  /*0d70*/  FSEL R21, R6, RZ, P4 ;  /* 0x000000ff06157208 */ /* 0x000fe40002000000 */
[----:B------:R-:W-:Y:S02]  /*0d80*/  FSEL R15, R12, RZ, P3 ;  /* 0x000000ff0c0f7208 */ /* 0x000fe40001800000 */
[----:B0-----:R-:W-:Y:S01]  /*0d90*/  FSEL R5, R17, RZ, P2 ;  /* 0x000000ff11057208 */ /* 0x001fe20001000000 */
[----:B------:R0:W-:Y:S01]  /*0da0*/  STS [R8+0x18], R21 ;  /* 0x0000181508007388 */ /* 0x0001e20000000800 */
[----:B------:R-:W-:Y:S01]  /*0db0*/  FSEL R7, R7, RZ, P1 ;  /* 0x000000ff07077208 */ /* 0x000fe20000800000 */
[----:B-1----:R-:W-:Y:S01]  /*0dc0*/  IMAD.HI R23, R0, 0x2aaaaaab, RZ ;  /* 0x2aaaaaab00177827 */ /* 0x002fe200078e02ff */
[----:B------:R-:W-:Y:S01]  /*0dd0*/  FSEL R9, R10, RZ, P0 ;  /* 0x000000ff0a097208 */ /* 0x000fe20000000000 */
[----:B------:R-:W-:Y:S01]  /*0de0*/  STS [R8+0x2c], R15 ;  /* 0x00002c0f08007388 */ /* 0x000fe20000000800 */
[----:B------:R-:W-:-:S02]  /*0df0*/  LOP3.LUT R17, R4, 0x3fc, RZ, 0xc0, !PT ;  /* 0x000003fc04117812 */ /* 0x000fc400078ec0ff */
[----:B------:R-:W-:Y:S01]  /*0e00*/  LOP3.LUT R16, R16, 0xfc, RZ, 0xc0, !PT ;  /* 0x000000fc10107812 */ /* 0x000fe200078ec0ff */
[----:B------:R-:W-:Y:S01]  /*0e10*/  STS [R8+0x30], R5 ;  /* 0x0000300508007388 */ /* 0x000fe20000000800 */
[C---:B------:R-:W-:Y:S02]  /*0e20*/  LOP3.LUT R4, R17.reuse, 0x400, RZ, 0xfc, !PT ;  /* 0x0000040011047812 */ /* 0x040fe400078efcff */
[----:B------:R-:W-:Y:S01]  /*0e30*/  LOP3.LUT R6, R17, 0x800, RZ, 0xfc, !PT ;  /* 0x0000080011067812 */ /* 0x000fe200078efcff */
[----:B------:R-:W-:Y:S01]  /*0e40*/  STS [R8], R7 ;  /* 0x0000000708007388 */ /* 0x000fe20000000800 */
[----:B------:R-:W-:Y:S02]  /*0e50*/  SHF.R.U32.HI R4, RZ, 0x2, R4 ;  /* 0x00000002ff047819 */ /* 0x000fe40000011604 */
[----:B------:R-:W-:Y:S01]  /*0e60*/  SHF.R.U32.HI R6, RZ, 0x2, R6 ;  /* 0x00000002ff067819 */ /* 0x000fe20000011606 */
[----:B------:R-:W-:Y:S01]  /*0e70*/  STS [R8+0x3c], R9 ;  /* 0x00003c0908007388 */ /* 0x000fe20000000800 */
[----:B------:R-:W-:-:S02]  /*0e80*/  LOP3.LUT R4, R4, 0x1fc, RZ, 0xc0, !PT ;  /* 0x000001fc04047812 */ /* 0x000fc400078ec0ff */
[----:B------:R-:W-:Y:S02]  /*0e90*/  LOP3.LUT R6, R6, 0x2fc, RZ, 0xc0, !PT ;  /* 0x000002fc06067812 */ /* 0x000fe400078ec0ff */
[----:B------:R-:W-:Y:S01]  /*0ea0*/  IADD3 R16, R16, UR4, RZ ;  /* 0x0000000410107c10 */ /* 0x000fe2000fffe0ff */
[----:B------:R-:W-:Y:S01]  /*0eb0*/  VIADD R4, R4, UR4 ;  /* 0x0000000404047c36 */ /* 0x000fe20008000000 */
[----:B------:R-:W-:Y:S01]  /*0ec0*/  LOP3.LUT R18, R0, 0x80, RZ, 0xfc, !PT ;  /* 0x0000008000127812 */ /* 0x000fe200078efcff */
[----:B------:R-:W-:Y:S01]  /*0ed0*/  VIADD R6, R6, UR4 ;  /* 0x0000000406067c36 */ /* 0x000fe20008000000 */
[----:B--2---:R-:W-:Y:S01]  /*0ee0*/  LOP3.LUT R19, R0, 0x40, RZ, 0xfc, !PT ;  /* 0x0000004000137812 */ /* 0x004fe200078efcff */
[C---:B------:R-:W-:Y:S01]  /*0ef0*/  IMAD R16, R17.reuse, 0x4, R16 ;  /* 0x0000000411107824 */ /* 0x040fe200078e0210 */
[----:B------:R-:W-:Y:S01]  /*0f00*/  BAR.SYNC.DEFER_BLOCKING 0x0 ;  /* 0x0000000000007b1d */ /* 0x000fe20000010000 */
[C---:B------:R-:W-:Y:S01]  /*0f10*/  IMAD R24, R17.reuse, 0x4, R4 ;  /* 0x0000000411187824 */ /* 0x040fe200078e0204 */
[----:B------:R-:W-:Y:S01]  /*0f20*/  LEA R26, R17, R6, 0x2 ;  /* 0x00000006111a7211 */ /* 0x000fe200078e10ff */
[----:B0-----:R-:W-:Y:S01]  /*0f30*/  IMAD.HI R21, R18, 0x2aaaaaab, RZ ;  /* 0x2aaaaaab12157827 */ /* 0x001fe200078e02ff */
[----:B------:R-:W-:-:S03]  /*0f40*/  SHF.R.U32.HI R22, RZ, 0x1f, R23 ;  /* 0x0000001fff167819 */ /* 0x000fc60000011617 */
[----:B------:R-:W-:Y:S01]  /*0f50*/  IMAD.HI R20, R19, 0x2aaaaaab, RZ ;  /* 0x2aaaaaab13147827 */ /* 0x000fe200078e02ff */
[----:B------:R-:W-:Y:S02]  /*0f60*/  LEA.HI.SX32 R23, R23, R22, 0x1b ;  /* 0x0000001617177211 */ /* 0x000fe400078fdaff */
[----:B------:R-:W-:Y:S02]  /*0f70*/  SHF.R.U32.HI R22, RZ, 0x1f, R21 ;  /* 0x0000001fff167819 */ /* 0x000fe40000011615 */
[----:B------:R-:W-:Y:S01]  /*0f80*/  SHF.R.U32.HI R25, RZ, 0x1f, R20 ;  /* 0x0000001fff197819 */ /* 0x000fe20000011614 */
[----:B------:R-:W-:Y:S01]  /*0f90*/  IMAD R27, R23, -0xc0, R0 ;  /* 0xffffff40171b7824 */ /* 0x000fe200078e0200 */
[----:B------:R-:W-:Y:S02]  /*0fa0*/  LEA.HI.SX32 R21, R21, R22, 0x1b ;  /* 0x0000001615157211 */ /* 0x000fe400078fdaff */
[----:B------:R-:W-:-:S03]  /*0fb0*/  LEA.HI.SX32 R20, R20, R25, 0x1b ;  /* 0x0000001914147211 */ /* 0x000fc600078fdaff */
[----:B------:R-:W-:Y:S01]  /*0fc0*/  IMAD R25, R21, -0xc0, R18 ;  /* 0xffffff4015197824 */ /* 0x000fe200078e0212 */
[----:B------:R-:W-:Y:S04]  /*0fd0*/  LDS R4, [R16] ;  /* 0x0000000010047984 */ /* 0x000fe80000000800 */
[----:B------:R-:W-:Y:S04]  /*0fe0*/  LDS R5, [R16+0x4] ;  /* 0x0000040010057984 */ /* 0x000fe80000000800 */
[----:B------:R-:W-:Y:S04]  /*0ff0*/  LDS R6, [R16+0x8] ;  /* 0x0000080010067984 */ /* 0x000fe80000000800 */
[----:B------:R0:W1:Y:S04]  /*1000*/  LDS R7, [R16+0xc] ;  /* 0x00000c0010077984 */ /* 0x0000680000000800 */
[----:B------:R-:W-:Y:S04]  /*1010*/  LDS R8, [R24+0x1000] ;  /* 0x0010000018087984 */ /* 0x000fe80000000800 */
[----:B------:R-:W-:Y:S01]  /*1020*/  LDS R9, [R24+0x1004] ;  /* 0x0010040018097984 */ /* 0x000fe20000000800 */
[----:B0-----:R-:W-:-:S02]  /*1030*/  LOP3.LUT R16, R2, 0xc, R3, 0xf8, !PT ;  /* 0x0000000c02107812 */ /* 0x001fc400078ef803 */
[----:B------:R-:W0:Y:S01]  /*1040*/  LDC.64 R2, c[0x0][0x238] ;  /* 0x00008e00ff027b82 */ /* 0x000e220000000a00 */
[----:B------:R-:W-:Y:S01]  /*1050*/  LDS R10, [R24+0x1008] ;  /* 0x00100800180a7984 */ /* 0x000fe20000000800 */
[----:B------:R-:W-:Y:S01]  /*1060*/  ISETP.GE.AND P0, PT, R16, 0x40, PT ;  /* 0x000000401000780c */ /* 0x000fe20003f06270 */
[--C-:B------:R-:W-:Y:S02]  /*1070*/  IMAD R22, R27, 0x40, R16.reuse ;  /* 0x000000401b167824 */ /* 0x100fe400078e0210 */
[----:B------:R2:W3:Y:S01]  /*1080*/  LDS R11, [R24+0x100c] ;  /* 0x00100c00180b7984 */ /* 0x0004e20000000800 */
[----:B------:R-:W-:Y:S01]  /*1090*/  IMAD R27, R20, -0xc0, R19 ;  /* 0xffffff40141b7824 */ /* 0x000fe200078e0213 */
[C---:B------:R-:W-:Y:S02]  /*10a0*/  ISETP.LT.AND P3, PT, R0.reuse, 0x300, !P0 ;  /* 0x000003000000780c */ /* 0x040fe40004761270 */
[----:B------:R-:W-:Y:S01]  /*10b0*/  LDS R12, [R26+0x2000] ;  /* 0x002000001a0c7984 */ /* 0x000fe20000000800 */
[----:B------:R-:W-:Y:S01]  /*10c0*/  LOP3.LUT R0, R0, 0xc0, RZ, 0xfc, !PT ;  /* 0x000000c000007812 */ /* 0x000fe200078efcff */
[----:B------:R-:W-:Y:S01]  /*10d0*/  IMAD R27, R27, 0x40, R16 ;  /* 0x000000401b1b7824 */ /* 0x000fe200078e0210 */
[----:B------:R-:W-:Y:S01]  /*10e0*/  ISETP.LT.AND P1, PT, R18, 0x300, !P0 ;  /* 0x000003001200780c */ /* 0x000fe20004721270 */
[----:B------:R-:W-:Y:S01]  /*10f0*/  LDS R13, [R26+0x2004] ;  /* 0x002004001a0d7984 */ /* 0x000fe20000000800 */
[----:B--2---:R-:W-:Y:S01]  /*1100*/  LOP3.LUT R24, R17, 0xc00, RZ, 0xfc, !PT ;  /* 0x00000c0011187812 */ /* 0x004fe200078efcff */
[----:B------:R-:W-:Y:S01]  /*1110*/  IMAD R27, R20, 0x20000, R27 ;  /* 0x00020000141b7824 */ /* 0x000fe200078e021b */
[----:B------:R-:W-:Y:S01]  /*1120*/  ISETP.LT.AND P2, PT, R19, 0x300, !P0 ;  /* 0x000003001300780c */ /* 0x000fe20004741270 */
[----:B------:R-:W-:Y:S01]  /*1130*/  LDS R14, [R26+0x2008] ;  /* 0x002008001a0e7984 */ /* 0x000fe20000000800 */
[----:B------:R-:W-:Y:S01]  /*1140*/  LEA R18, R25, R16, 0x6 ;  /* 0x0000001019127211 */ /* 0x000fe200078e30ff */
[----:B------:R-:W-:Y:S01]  /*1150*/  IMAD R19, R23, 0x20000, R22 ;  /* 0x0002000017137824 */ /* 0x000fe200078e0216 */
[----:B------:R-:W-:Y:S01]  /*1160*/  ISETP.LT.AND P0, PT, R0, 0x300, !P0 ;  /* 0x000003000000780c */ /* 0x000fe20004701270 */
[----:B------:R-:W2:Y:S01]  /*1170*/  LDS R15, [R26+0x200c] ;  /* 0x00200c001a0f7984 */ /* 0x000ea20000000800 */
[----:B------:R-:W-:Y:S01]  /*1180*/  SHF.R.U32.HI R24, RZ, 0x2, R24 ;  /* 0x00000002ff187819 */ /* 0x000fe20000011618 */
[----:B------:R-:W-:-:S02]  /*1190*/  IMAD R23, R21, 0x20000, R18 ;  /* 0x0002000015177824 */ /* 0x000fc400078e0212 */
[----:B0-----:R-:W-:Y:S01]  /*11a0*/  IMAD.WIDE R18, R19, 0x4, R2 ;  /* 0x0000000413127825 */ /* 0x001fe200078e0202 */
[----:B------:R-:W-:-:S03]  /*11b0*/  LOP3.LUT R24, R24, 0x3fc, RZ, 0xc0, !PT ;  /* 0x000003fc18187812 */ /* 0x000fc600078ec0ff */
[--C-:B------:R-:W-:Y:S01]  /*11c0*/  IMAD.WIDE R20, R27, 0x4, R2.reuse ;  /* 0x000000041b147825 */ /* 0x100fe200078e0202 */
[----:B-1----:R0:W-:Y:S03]  /*11d0*/  @P3 STG.E.128 desc[UR6][R18.64], R4 ;  /* 0x0000000412003986 */ /* 0x0021e6000c101d06 */
[----:B------:R-:W-:-:S04]  /*11e0*/  IMAD.WIDE R22, R23, 0x4, R2 ;  /* 0x0000000417167825 */ /* 0x000fc800078e0202 */
[----:B------:R-:W-:-:S05]  /*11f0*/  VIADD R24, R24, UR4 ;  /* 0x0000000418187c36 */ /* 0x000fca0008000000 */
[----:B------:R-:W-:Y:S01]  /*1200*/  LEA R24, R17, R24, 0x2 ;  /* 0x0000001811187211 */ /* 0x000fe200078e10ff */
[----:B---3--:R0:W-:Y:S04]  /*1210*/  @P2 STG.E.128 desc[UR6][R20.64], R8 ;  /* 0x0000000814002986 */ /* 0x0081e8000c101d06 */
[----:B--2---:R0:W-:Y:S02]  /*1220*/  @P1 STG.E.128 desc[UR6][R22.64], R12 ;  /* 0x0000000c16001986 */ /* 0x0041e4000c101d06 */
[----:B0-----:R-:W-:Y:S05]  /*1230*/  @!P0 EXIT ;  /* 0x000000000000894d */ /* 0x001fea0003800000 */
[----:B0-----:R-:W-:Y:S01]  /*1240*/  LDS R4, [R24+0x3000] ;  /* 0x0030000018047984 */ /* 0x001fe20000000800 */
[----:B------:R-:W-:-:S03]  /*1250*/  IMAD.HI R8, R0, 0x2aaaaaab, RZ ;  /* 0x2aaaaaab00087827 */ /* 0x000fc600078e02ff */
[----:B------:R-:W-:Y:S02]  /*1260*/  LDS R5, [R24+0x3004] ;  /* 0x0030040018057984 */ /* 0x000fe40000000800 */
[----:B------:R-:W-:Y:S02]  /*1270*/  SHF.R.U32.HI R9, RZ, 0x1f, R8 ;  /* 0x0000001fff097819 */ /* 0x000fe40000011608 */
[----:B------:R-:W-:Y:S02]  /*1280*/  LDS R6, [R24+0x3008] ;  /* 0x0030080018067984 */ /* 0x000fe40000000800 */
[----:B------:R-:W-:Y:S02]  /*1290*/  LEA.HI.SX32 R9, R8, R9, 0x1b ;  /* 0x0000000908097211 */ /* 0x000fe400078fdaff */
[----:B------:R-:W0:Y:S03]  /*12a0*/  LDS R7, [R24+0x300c] ;  /* 0x00300c0018077984 */ /* 0x000e260000000800 */
[----:B------:R-:W-:-:S04]  /*12b0*/  IMAD R11, R9, -0xc0, R0 ;  /* 0xffffff40090b7824 */ /* 0x000fc800078e0200 */
[----:B------:R-:W-:-:S04]  /*12c0*/  IMAD R16, R11, 0x40, R16 ;  /* 0x000000400b107824 */ /* 0x000fc800078e0210 */
[----:B------:R-:W-:-:S04]  /*12d0*/  IMAD R9, R9, 0x20000, R16 ;  /* 0x0002000009097824 */ /* 0x000fc800078e0210 */
[----:B------:R-:W-:-:S05]  /*12e0*/  IMAD.WIDE R2, R9, 0x4, R2 ;  /* 0x0000000409027825 */ /* 0x000fca00078e0202 */
[----:B0-----:R-:W-:Y:S01]  /*12f0*/  STG.E.128 desc[UR6][R2.64], R4 ;  /* 0x0000000402007986 */ /* 0x001fe2000c101d06 */
[----:B------:R-:W-:Y:S05]  /*1300*/  EXIT ;  /* 0x000000000000794d */ /* 0x000fea0003800000 */
.L_x_0:
[----:B------:R-:W-:-:S00]  /*1310*/  BRA `(.L_x_0) ;  /* 0xfffffffc00fc7947 */ /* 0x000fc0000383ffff */
[----:B------:R-:W-:-:S00]  /*1320*/  NOP ;  /* 0x0000000000007918 */ /* 0x000fc00000000000 */
        /* <DEDUP_REMOVED lines=13> */
.L_x_1:


//--------------------- .nv.global.init           --------------------------
	.section	.nv.global.init,"aw",@progbits
.nv.global.init:
	.type		_$_str,@object
	.size		_$_str,(_$_str_$_2 - _$_str)
_$_str:
        /*0000*/ 	.byte	0x5f, 0x5f, 0x43, 0x55, 0x44, 0x41, 0x5f, 0x46, 0x54, 0x5a, 0x00
	.type		_$_str_$_2,@object
	.size		_$_str_$_2,(.L_1 - _$_str_$_2)
_$_str_$_2:
        /*000b*/ 	.byte	0x5f, 0x5f, 0x43, 0x55, 0x44, 0x41, 0x5f, 0x50, 0x52, 0x45, 0x43, 0x5f, 0x53, 0x51, 0x52, 0x54
        /*001b*/ 	.byte	0x00
.L_1:


//--------------------- .nv.shared.triton_poi_fused__native_batch_norm_legit_no_training_relu_52 --------------------------
	.section	.nv.shared.triton_poi_fused__native_batch_norm_legit_no_training_relu_52,"aw",@nobits
	.sectionflags	@""
	.align	16
	.zero		1024


//--------------------- .nv.constant0.triton_poi_fused__native_batch_norm_legit_no_training_relu_52 --------------------------
	.section	.nv.constant0.triton_poi_fused__native_batch_norm_legit_no_training_relu_52,"a",@progbits
	.sectionflags	@""
	.align	4
.nv.constant0.triton_poi_fused__native_batch_norm_legit_no_training_relu_52:
	.zero		584
